//
// Generated by NVIDIA NVVM Compiler
//
// Compiler Build ID: CL-36424714
// Cuda compilation tools, release 13.0, V13.0.88
// Based on NVVM 20.0.0
//

.version 9.0
.target sm_100
.address_size 64

	// .globl	_Z17rotateImageKernelPhS_iiimf

.visible .entry _Z17rotateImageKernelPhS_iiimf(
	.param .u64 .ptr .align 1 _Z17rotateImageKernelPhS_iiimf_param_0,
	.param .u64 .ptr .align 1 _Z17rotateImageKernelPhS_iiimf_param_1,
	.param .u32 _Z17rotateImageKernelPhS_iiimf_param_2,
	.param .u32 _Z17rotateImageKernelPhS_iiimf_param_3,
	.param .u32 _Z17rotateImageKernelPhS_iiimf_param_4,
	.param .u64 _Z17rotateImageKernelPhS_iiimf_param_5,
	.param .f32 _Z17rotateImageKernelPhS_iiimf_param_6
)
{


	ret;

}


// ===== COMPILED SASS (sm_100) =====

	.target	sm_100

	.elftype	@"ET_EXEC"


//--------------------- .note.nv.tkinfo           --------------------------
	.section	.note.nv.tkinfo,"",@"SHT_NOTE"
	.sectionflags	@"SHF_NOTE_NV_TKINFO"
	.tkinfo
        /*0018*/ 	.word	0x00000002
        /*0030*/ 	.string	""
        /*0030*/ 	.string	"ptxas"
        /*0030*/ 	.string	"Cuda compilation tools, release 13.0, V13.0.88"
        /*0030*/ 	.string	"Build cuda_13.0.r13.0/compiler.36424714_0"
        /*0030*/ 	.string	"-arch sm_100 -m 64 "



//--------------------- .note.nv.cuinfo           --------------------------
	.section	.note.nv.cuinfo,"",@"SHT_NOTE"
	.sectionflags	@"SHF_NOTE_NV_CUINFO"
        /*0018*/ 	.short	0x0002
        /*001a*/ 	.short	0x0064
        /*001c*/ 	.short	0x0082
	.zero		2


//--------------------- .nv.info                  --------------------------
	.section	.nv.info,"",@"SHT_CUDA_INFO"
	.align	4


	//----- nvinfo : EIATTR_REGCOUNT
	.align		4
        /*0000*/ 	.byte	0x04, 0x2f
        /*0002*/ 	.short	(.L_1 - .L_0)
	.align		4
.L_0:
        /*0004*/ 	.word	index@(_Z17rotateImageKernelPhS_iiimf)
        /*0008*/ 	.word	0x00000004


	//----- nvinfo : EIATTR_FRAME_SIZE
	.align		4
.L_1:
        /*000c*/ 	.byte	0x04, 0x11
        /*000e*/ 	.short	(.L_3 - .L_2)
	.align		4
.L_2:
        /*0010*/ 	.word	index@(_Z17rotateImageKernelPhS_iiimf)
        /*0014*/ 	.word	0x00000000


	//----- nvinfo : EIATTR_MIN_STACK_SIZE
	.align		4
.L_3:
        /*0018*/ 	.byte	0x04, 0x12
        /*001a*/ 	.short	(.L_5 - .L_4)
	.align		4
.L_4:
        /*001c*/ 	.word	index@(_Z17rotateImageKernelPhS_iiimf)
        /*0020*/ 	.word	0x00000000
.L_5:


//--------------------- .nv.compat                --------------------------
	.section	.nv.compat,"",@"SHT_CUDA_COMPAT_INFO"
	.align	4
        /*0000*/ 	.byte	0x02, 0x09, 0x00, 0x00, 0x02, 0x02, 0x01, 0x00, 0x02, 0x05, 0x05, 0x00, 0x03, 0x07, 0x01, 0x01
        /*0010*/ 	.byte	0x02, 0x03, 0x00, 0x00, 0x02, 0x06, 0x01, 0x00, 0x04, 0x0b, 0x08, 0x00, 0x09, 0x00, 0x00, 0x00
        /*0020*/ 	.byte	0x00, 0x00, 0x00, 0x00


//--------------------- .nv.info._Z17rotateImageKernelPhS_iiimf --------------------------
	.section	.nv.info._Z17rotateImageKernelPhS_iiimf,"",@"SHT_CUDA_INFO"
	.sectionflags	@""
	.align	4


	//----- nvinfo : EIATTR_CUDA_API_VERSION
	.align		4
        /*0000*/ 	.byte	0x04, 0x37
        /*0002*/ 	.short	(.L_7 - .L_6)
.L_6:
        /*0004*/ 	.word	0x00000082


	//----- nvinfo : EIATTR_KPARAM_INFO
	.align		4
.L_7:
        /*0008*/ 	.byte	0x04, 0x17
        /*000a*/ 	.short	(.L_9 - .L_8)
.L_8:
        /*000c*/ 	.word	0x00000000
        /*0010*/ 	.short	0x0006
        /*0012*/ 	.short	0x0028
        /*0014*/ 	.byte	0x00, 0xf0, 0x11, 0x00


	//----- nvinfo : EIATTR_KPARAM_INFO
	.align		4
.L_9:
        /*0018*/ 	.byte	0x04, 0x17
        /*001a*/ 	.short	(.L_11 - .L_10)
.L_10:
        /*001c*/ 	.word	0x00000000
        /*0020*/ 	.short	0x0005
        /*0022*/ 	.short	0x0020
        /*0024*/ 	.byte	0x00, 0xf0, 0x21, 0x00


	//----- nvinfo : EIATTR_KPARAM_INFO
	.align		4
.L_11:
        /*0028*/ 	.byte	0x04, 0x17
        /*002a*/ 	.short	(.L_13 - .L_12)
.L_12:
        /*002c*/ 	.word	0x00000000
        /*0030*/ 	.short	0x0004
        /*0032*/ 	.short	0x0018
        /*0034*/ 	.byte	0x00, 0xf0, 0x11, 0x00


	//----- nvinfo : EIATTR_KPARAM_INFO
	.align		4
.L_13:
        /*0038*/ 	.byte	0x04, 0x17
        /*003a*/ 	.short	(.L_15 - .L_14)
.L_14:
        /*003c*/ 	.word	0x00000000
        /*0040*/ 	.short	0x0003
        /*0042*/ 	.short	0x0014
        /*0044*/ 	.byte	0x00, 0xf0, 0x11, 0x00


	//----- nvinfo : EIATTR_KPARAM_INFO
	.align		4
.L_15:
        /*0048*/ 	.byte	0x04, 0x17
        /*004a*/ 	.short	(.L_17 - .L_16)
.L_16:
        /*004c*/ 	.word	0x00000000
        /*0050*/ 	.short	0x0002
        /*0052*/ 	.short	0x0010
        /*0054*/ 	.byte	0x00, 0xf0, 0x11, 0x00


	//----- nvinfo : EIATTR_KPARAM_INFO
	.align		4
.L_17:
        /*0058*/ 	.byte	0x04, 0x17
        /*005a*/ 	.short	(.L_19 - .L_18)
.L_18:
        /*005c*/ 	.word	0x00000000
        /*0060*/ 	.short	0x0001
        /*0062*/ 	.short	0x0008
        /*0064*/ 	.byte	0x00, 0xf5, 0x21, 0x00


	//----- nvinfo : EIATTR_KPARAM_INFO
	.align		4
.L_19:
        /*0068*/ 	.byte	0x04, 0x17
        /*006a*/ 	.short	(.L_21 - .L_20)
.L_20:
        /*006c*/ 	.word	0x00000000
        /*0070*/ 	.short	0x0000
        /*0072*/ 	.short	0x0000
        /*0074*/ 	.byte	0x00, 0xf5, 0x21, 0x00


	//----- nvinfo : EIATTR_SPARSE_MMA_MASK
	.align		4
.L_21:
        /*0078*/ 	.byte	0x03, 0x50
        /*007a*/ 	.short	0x0000


	//----- nvinfo : EIATTR_MAXREG_COUNT
	.align		4
        /*007c*/ 	.byte	0x03, 0x1b
        /*007e*/ 	.short	0x00ff


	//----- nvinfo : EIATTR_MERCURY_ISA_VERSION
	.align		4
        /*0080*/ 	.byte	0x03, 0x5f
        /*0082*/ 	.short	0x0101


	//----- nvinfo : EIATTR_VRC_CTA_INIT_COUNT
	.align		4
        /*0084*/ 	.byte	0x02, 0x4a
	.zero		1
	.zero		1


	//----- nvinfo : EIATTR_EXIT_INSTR_OFFSETS
	.align		4
        /*0088*/ 	.byte	0x04, 0x1c
        /*008a*/ 	.short	(.L_23 - .L_22)


	//   ....[0]....
.L_22:
        /*008c*/ 	.word	0x00000010


	//----- nvinfo : EIATTR_CBANK_PARAM_SIZE
	.align		4
.L_23:
        /*0090*/ 	.byte	0x03, 0x19
        /*0092*/ 	.short	0x002c


	//----- nvinfo : EIATTR_PARAM_CBANK
	.align		4
        /*0094*/ 	.byte	0x04, 0x0a
        /*0096*/ 	.short	(.L_25 - .L_24)
	.align		4
.L_24:
        /*0098*/ 	.word	index@(.nv.constant0._Z17rotateImageKernelPhS_iiimf)
        /*009c*/ 	.short	0x0380
        /*009e*/ 	.short	0x002c


	//----- nvinfo : EIATTR_SW_WAR
	.align		4
.L_25:
        /*00a0*/ 	.byte	0x04, 0x36
        /*00a2*/ 	.short	(.L_27 - .L_26)
.L_26:
        /*00a4*/ 	.word	0x00000008
.L_27:


//--------------------- .nv.callgraph             --------------------------
	.section	.nv.callgraph,"",@"SHT_CUDA_CALLGRAPH"
	.align	4
	.sectionentsize	8
	.align		4
        /*0000*/ 	.word	0x00000000
	.align		4
        /*0004*/ 	.word	0xffffffff
	.align		4
        /*0008*/ 	.word	0x00000000
	.align		4
        /*000c*/ 	.word	0xfffffffe
	.align		4
        /*0010*/ 	.word	0x00000000
	.align		4
        /*0014*/ 	.word	0xfffffffd
	.align		4
        /*0018*/ 	.word	0x00000000
	.align		4
        /*001c*/ 	.word	0xfffffffc


//--------------------- .text._Z17rotateImageKernelPhS_iiimf --------------------------
	.section	.text._Z17rotateImageKernelPhS_iiimf,"ax",@progbits
	.align	128
        .global         _Z17rotateImageKernelPhS_iiimf
        .type           _Z17rotateImageKernelPhS_iiimf,@function
        .size           _Z17rotateImageKernelPhS_iiimf,(.L_x_1 - _Z17rotateImageKernelPhS_iiimf)
        .other          _Z17rotateImageKernelPhS_iiimf,@"STO_CUDA_ENTRY STV_DEFAULT"
_Z17rotateImageKernelPhS_iiimf:
.text._Z17rotateImageKernelPhS_iiimf:
[----:B------:R-:W-:Y:S01]  /*0000*/  LDC R1, c[0x0][0x37c] ;  /* 0x0000df00ff017b82 */ /* 0x000fe20000000800 */
[----:B------:R-:W-:Y:S05]  /*0010*/  EXIT ;  /* 0x000000000000794d */ /* 0x000fea0003800000 */
.L_x_0:
[----:B------:R-:W-:-:S00]  /*0020*/  BRA `(.L_x_0) ;  /* 0xfffffffc00fc7947 */ /* 0x000fc0000383ffff */
[----:B------:R-:W-:-:S00]  /*0030*/  NOP ;  /* 0x0000000000007918 */ /* 0x000fc00000000000 */
        /* <DEDUP_REMOVED lines=12> */
.L_x_1:


//--------------------- .nv.shared.reserved.0     --------------------------
	.section	.nv.shared.reserved.0,"aw",@nobits
	.weak		__nv_reservedSMEM_offset_0_alias
	.size		__nv_reservedSMEM_offset_0_alias, 0, 64
	.other		__nv_reservedSMEM_offset_0_alias,@"STO_CUDA_RESERVED_SHARED STV_DEFAULT"
__nv_reservedSMEM_offset_0_alias:
	.zero		0
	.zero		64


//--------------------- .nv.constant0._Z17rotateImageKernelPhS_iiimf --------------------------
	.section	.nv.constant0._Z17rotateImageKernelPhS_iiimf,"a",@progbits
	.sectionflags	@""
	.align	4
.nv.constant0._Z17rotateImageKernelPhS_iiimf:
	.zero		940


//--------------------- SYMBOLS --------------------------

	.type		.nv.reservedSmem.offset0,@object
	.size		.nv.reservedSmem.offset0,0x4
